//
// Generated by NVIDIA NVVM Compiler
//
// Compiler Build ID: CL-36424714
// Cuda compilation tools, release 13.0, V13.0.88
// Based on NVVM 20.0.0
//

.version 9.0
.target sm_100
.address_size 64

	// .globl	_Z19markFilterEdges_gpuPiS_S_S_i

.visible .entry _Z19markFilterEdges_gpuPiS_S_S_i(
	.param .u64 .ptr .align 1 _Z19markFilterEdges_gpuPiS_S_S_i_param_0,
	.param .u64 .ptr .align 1 _Z19markFilterEdges_gpuPiS_S_S_i_param_1,
	.param .u64 .ptr .align 1 _Z19markFilterEdges_gpuPiS_S_S_i_param_2,
	.param .u64 .ptr .align 1 _Z19markFilterEdges_gpuPiS_S_S_i_param_3,
	.param .u32 _Z19markFilterEdges_gpuPiS_S_S_i_param_4
)
{
	.reg .pred 	%p<5>;
	.reg .b32 	%r<17>;
	.reg .b64 	%rd<21>;

	ld.param.u64 	%rd5, [_Z19markFilterEdges_gpuPiS_S_S_i_param_0];
	ld.param.u64 	%rd6, [_Z19markFilterEdges_gpuPiS_S_S_i_param_1];
	ld.param.u64 	%rd7, [_Z19markFilterEdges_gpuPiS_S_S_i_param_2];
	ld.param.u64 	%rd8, [_Z19markFilterEdges_gpuPiS_S_S_i_param_3];
	ld.param.u32 	%r6, [_Z19markFilterEdges_gpuPiS_S_S_i_param_4];
	cvta.to.global.u64 	%rd1, %rd8;
	cvta.to.global.u64 	%rd2, %rd7;
	mov.u32 	%r7, %ctaid.x;
	mov.u32 	%r1, %ntid.x;
	mov.u32 	%r8, %tid.x;
	mad.lo.s32 	%r16, %r7, %r1, %r8;
	setp.ge.s32 	%p1, %r16, %r6;
	@%p1 bra 	$L__BB0_7;
	mov.u32 	%r9, %nctaid.x;
	mul.lo.s32 	%r3, %r1, %r9;
	cvta.to.global.u64 	%rd3, %rd5;
	cvta.to.global.u64 	%rd4, %rd6;
$L__BB0_2:
	mul.wide.s32 	%rd9, %r16, 4;
	add.s64 	%rd10, %rd3, %rd9;
	ld.global.u32 	%r10, [%rd10];
	mul.wide.s32 	%rd11, %r10, 4;
	add.s64 	%rd12, %rd2, %rd11;
	ld.global.u32 	%r11, [%rd12];
	setp.ne.s32 	%p2, %r11, -1;
	@%p2 bra 	$L__BB0_5;
	add.s64 	%rd14, %rd4, %rd9;
	ld.global.u32 	%r12, [%rd14];
	mul.wide.s32 	%rd15, %r12, 4;
	add.s64 	%rd16, %rd2, %rd15;
	ld.global.u32 	%r13, [%rd16];
	setp.ne.s32 	%p3, %r13, -1;
	@%p3 bra 	$L__BB0_5;
	add.s64 	%rd20, %rd1, %rd9;
	mov.b32 	%r15, 1;
	st.global.u32 	[%rd20], %r15;
	bra.uni 	$L__BB0_6;
$L__BB0_5:
	add.s64 	%rd18, %rd1, %rd9;
	mov.b32 	%r14, 0;
	st.global.u32 	[%rd18], %r14;
$L__BB0_6:
	add.s32 	%r16, %r16, %r3;
	setp.lt.s32 	%p4, %r16, %r6;
	@%p4 bra 	$L__BB0_2;
$L__BB0_7:
	ret;

}


// ===== COMPILED SASS (sm_100) =====

	.target	sm_100

	.elftype	@"ET_EXEC"


//--------------------- .note.nv.tkinfo           --------------------------
	.section	.note.nv.tkinfo,"",@"SHT_NOTE"
	.sectionflags	@"SHF_NOTE_NV_TKINFO"
	.tkinfo
        /*0018*/ 	.word	0x00000002
        /*0030*/ 	.string	""
        /*0030*/ 	.string	"ptxas"
        /*0030*/ 	.string	"Cuda compilation tools, release 13.0, V13.0.88"
        /*0030*/ 	.string	"Build cuda_13.0.r13.0/compiler.36424714_0"
        /*0030*/ 	.string	"-arch sm_100 -m 64 "



//--------------------- .note.nv.cuinfo           --------------------------
	.section	.note.nv.cuinfo,"",@"SHT_NOTE"
	.sectionflags	@"SHF_NOTE_NV_CUINFO"
        /*0018*/ 	.short	0x0002
        /*001a*/ 	.short	0x0064
        /*001c*/ 	.short	0x0082
	.zero		2


//--------------------- .nv.info                  --------------------------
	.section	.nv.info,"",@"SHT_CUDA_INFO"
	.align	4


	//----- nvinfo : EIATTR_REGCOUNT
	.align		4
        /*0000*/ 	.byte	0x04, 0x2f
        /*0002*/ 	.short	(.L_1 - .L_0)
	.align		4
.L_0:
        /*0004*/ 	.word	index@(_Z19markFilterEdges_gpuPiS_S_S_i)
        /*0008*/ 	.word	0x00000018


	//----- nvinfo : EIATTR_FRAME_SIZE
	.align		4
.L_1:
        /*000c*/ 	.byte	0x04, 0x11
        /*000e*/ 	.short	(.L_3 - .L_2)
	.align		4
.L_2:
        /*0010*/ 	.word	index@(_Z19markFilterEdges_gpuPiS_S_S_i)
        /*0014*/ 	.word	0x00000000


	//----- nvinfo : EIATTR_MIN_STACK_SIZE
	.align		4
.L_3:
        /*0018*/ 	.byte	0x04, 0x12
        /*001a*/ 	.short	(.L_5 - .L_4)
	.align		4
.L_4:
        /*001c*/ 	.word	index@(_Z19markFilterEdges_gpuPiS_S_S_i)
        /*0020*/ 	.word	0x00000000
.L_5:


//--------------------- .nv.compat                --------------------------
	.section	.nv.compat,"",@"SHT_CUDA_COMPAT_INFO"
	.align	4
        /*0000*/ 	.byte	0x02, 0x09, 0x00, 0x00, 0x02, 0x02, 0x01, 0x00, 0x02, 0x05, 0x05, 0x00, 0x03, 0x07, 0x01, 0x01
        /*0010*/ 	.byte	0x02, 0x03, 0x00, 0x00, 0x02, 0x06, 0x01, 0x00, 0x04, 0x0b, 0x08, 0x00, 0x09, 0x00, 0x00, 0x00
        /*0020*/ 	.byte	0x00, 0x00, 0x00, 0x00


//--------------------- .nv.info._Z19markFilterEdges_gpuPiS_S_S_i --------------------------
	.section	.nv.info._Z19markFilterEdges_gpuPiS_S_S_i,"",@"SHT_CUDA_INFO"
	.sectionflags	@""
	.align	4


	//----- nvinfo : EIATTR_CUDA_API_VERSION
	.align		4
        /*0000*/ 	.byte	0x04, 0x37
        /*0002*/ 	.short	(.L_7 - .L_6)
.L_6:
        /*0004*/ 	.word	0x00000082


	//----- nvinfo : EIATTR_KPARAM_INFO
	.align		4
.L_7:
        /*0008*/ 	.byte	0x04, 0x17
        /*000a*/ 	.short	(.L_9 - .L_8)
.L_8:
        /*000c*/ 	.word	0x00000000
        /*0010*/ 	.short	0x0004
        /*0012*/ 	.short	0x0020
        /*0014*/ 	.byte	0x00, 0xf0, 0x11, 0x00


	//----- nvinfo : EIATTR_KPARAM_INFO
	.align		4
.L_9:
        /*0018*/ 	.byte	0x04, 0x17
        /*001a*/ 	.short	(.L_11 - .L_10)
.L_10:
        /*001c*/ 	.word	0x00000000
        /*0020*/ 	.short	0x0003
        /*0022*/ 	.short	0x0018
        /*0024*/ 	.byte	0x00, 0xf5, 0x21, 0x00


	//----- nvinfo : EIATTR_KPARAM_INFO
	.align		4
.L_11:
        /*0028*/ 	.byte	0x04, 0x17
        /*002a*/ 	.short	(.L_13 - .L_12)
.L_12:
        /*002c*/ 	.word	0x00000000
        /*0030*/ 	.short	0x0002
        /*0032*/ 	.short	0x0010
        /*0034*/ 	.byte	0x00, 0xf5, 0x21, 0x00


	//----- nvinfo : EIATTR_KPARAM_INFO
	.align		4
.L_13:
        /*0038*/ 	.byte	0x04, 0x17
        /*003a*/ 	.short	(.L_15 - .L_14)
.L_14:
        /*003c*/ 	.word	0x00000000
        /*0040*/ 	.short	0x0001
        /*0042*/ 	.short	0x0008
        /*0044*/ 	.byte	0x00, 0xf5, 0x21, 0x00


	//----- nvinfo : EIATTR_KPARAM_INFO
	.align		4
.L_15:
        /*0048*/ 	.byte	0x04, 0x17
        /*004a*/ 	.short	(.L_17 - .L_16)
.L_16:
        /*004c*/ 	.word	0x00000000
        /*0050*/ 	.short	0x0000
        /*0052*/ 	.short	0x0000
        /*0054*/ 	.byte	0x00, 0xf5, 0x21, 0x00


	//----- nvinfo : EIATTR_SPARSE_MMA_MASK
	.align		4
.L_17:
        /*0058*/ 	.byte	0x03, 0x50
        /*005a*/ 	.short	0x0000


	//----- nvinfo : EIATTR_MAXREG_COUNT
	.align		4
        /*005c*/ 	.byte	0x03, 0x1b
        /*005e*/ 	.short	0x00ff


	//----- nvinfo : EIATTR_MERCURY_ISA_VERSION
	.align		4
        /*0060*/ 	.byte	0x03, 0x5f
        /*0062*/ 	.short	0x0101


	//----- nvinfo : EIATTR_VRC_CTA_INIT_COUNT
	.align		4
        /*0064*/ 	.byte	0x02, 0x4a
	.zero		1
	.zero		1


	//----- nvinfo : EIATTR_EXIT_INSTR_OFFSETS
	.align		4
        /*0068*/ 	.byte	0x04, 0x1c
        /*006a*/ 	.short	(.L_19 - .L_18)


	//   ....[0]....
.L_18:
        /*006c*/ 	.word	0x00000070


	//   ....[1]....
        /*0070*/ 	.word	0x000002b0


	//----- nvinfo : EIATTR_CRS_STACK_SIZE
	.align		4
.L_19:
        /*0074*/ 	.byte	0x04, 0x1e
        /*0076*/ 	.short	(.L_21 - .L_20)
.L_20:
        /*0078*/ 	.word	0x00000000


	//----- nvinfo : EIATTR_CBANK_PARAM_SIZE
	.align		4
.L_21:
        /*007c*/ 	.byte	0x03, 0x19
        /*007e*/ 	.short	0x0024


	//----- nvinfo : EIATTR_PARAM_CBANK
	.align		4
        /*0080*/ 	.byte	0x04, 0x0a
        /*0082*/ 	.short	(.L_23 - .L_22)
	.align		4
.L_22:
        /*0084*/ 	.word	index@(.nv.constant0._Z19markFilterEdges_gpuPiS_S_S_i)
        /*0088*/ 	.short	0x0380
        /*008a*/ 	.short	0x0024


	//----- nvinfo : EIATTR_SW_WAR
	.align		4
.L_23:
        /*008c*/ 	.byte	0x04, 0x36
        /*008e*/ 	.short	(.L_25 - .L_24)
.L_24:
        /*0090*/ 	.word	0x00000008
.L_25:


//--------------------- .nv.callgraph             --------------------------
	.section	.nv.callgraph,"",@"SHT_CUDA_CALLGRAPH"
	.align	4
	.sectionentsize	8
	.align		4
        /*0000*/ 	.word	0x00000000
	.align		4
        /*0004*/ 	.word	0xffffffff
	.align		4
        /*0008*/ 	.word	0x00000000
	.align		4
        /*000c*/ 	.word	0xfffffffe
	.align		4
        /*0010*/ 	.word	0x00000000
	.align		4
        /*0014*/ 	.word	0xfffffffd
	.align		4
        /*0018*/ 	.word	0x00000000
	.align		4
        /*001c*/ 	.word	0xfffffffc


//--------------------- .text._Z19markFilterEdges_gpuPiS_S_S_i --------------------------
	.section	.text._Z19markFilterEdges_gpuPiS_S_S_i,"ax",@progbits
	.align	128
        .global         _Z19markFilterEdges_gpuPiS_S_S_i
        .type           _Z19markFilterEdges_gpuPiS_S_S_i,@function
        .size           _Z19markFilterEdges_gpuPiS_S_S_i,(.L_x_6 - _Z19markFilterEdges_gpuPiS_S_S_i)
        .other          _Z19markFilterEdges_gpuPiS_S_S_i,@"STO_CUDA_ENTRY STV_DEFAULT"
_Z19markFilterEdges_gpuPiS_S_S_i:
.text._Z19markFilterEdges_gpuPiS_S_S_i:
[----:B------:R-:W-:Y:S01]  /*0000*/  LDC R1, c[0x0][0x37c] ;  /* 0x0000df00ff017b82 */ /* 0x000fe20000000800 */
[----:B------:R-:W0:Y:S07]  /*0010*/  S2R R11, SR_TID.X ;  /* 0x00000000000b7919 */ /* 0x000e2e0000002100 */
[----:B------:R-:W0:Y:S01]  /*0020*/  S2UR UR4, SR_CTAID.X ;  /* 0x00000000000479c3 */ /* 0x000e220000002500 */
[----:B------:R-:W1:Y:S07]  /*0030*/  LDCU UR5, c[0x0][0x3a0] ;  /* 0x00007400ff0577ac */ /* 0x000e6e0008000800 */
[----:B------:R-:W0:Y:S02]  /*0040*/  LDC R0, c[0x0][0x360] ;  /* 0x0000d800ff007b82 */ /* 0x000e240000000800 */
[----:B0-----:R-:W-:-:S05]  /*0050*/  IMAD R11, R0, UR4, R11 ;  /* 0x00000004000b7c24 */ /* 0x001fca000f8e020b */
[----:B-1----:R-:W-:-:S13]  /*0060*/  ISETP.GE.AND P0, PT, R11, UR5, PT ;  /* 0x000000050b007c0c */ /* 0x002fda000bf06270 */
[----:B------:R-:W-:Y:S05]  /*0070*/  @P0 EXIT ;  /* 0x000000000000094d */ /* 0x000fea0003800000 */
[----:B------:R-:W0:Y:S01]  /*0080*/  LDC.64 R2, c[0x0][0x380] ;  /* 0x0000e000ff027b82 */ /* 0x000e220000000a00 */
[----:B------:R-:W1:Y:S01]  /*0090*/  LDCU UR4, c[0x0][0x370] ;  /* 0x00006e00ff0477ac */ /* 0x000e620008000800 */
[----:B------:R-:W2:Y:S06]  /*00a0*/  LDCU.64 UR6, c[0x0][0x358] ;  /* 0x00006b00ff0677ac */ /* 0x000eac0008000a00 */
[----:B------:R-:W3:Y:S01]  /*00b0*/  LDC.64 R4, c[0x0][0x390] ;  /* 0x0000e400ff047b82 */ /* 0x000ee20000000a00 */
[----:B------:R-:W4:Y:S07]  /*00c0*/  LDCU UR5, c[0x0][0x3a0] ;  /* 0x00007400ff0577ac */ /* 0x000f2e0008000800 */
[----:B------:R-:W0:Y:S01]  /*00d0*/  LDC.64 R6, c[0x0][0x388] ;  /* 0x0000e200ff067b82 */ /* 0x000e220000000a00 */
[----:B-1----:R-:W-:-:S07]  /*00e0*/  IMAD R0, R0, UR4, RZ ;  /* 0x0000000400007c24 */ /* 0x002fce000f8e02ff */
[----:B--2---:R-:W1:Y:S02]  /*00f0*/  LDC.64 R8, c[0x0][0x398] ;  /* 0x0000e600ff087b82 */ /* 0x004e640000000a00 */
.L_x_4:
[----:B0-2---:R-:W-:-:S06]  /*0100*/  IMAD.WIDE R12, R11, 0x4, R2 ;  /* 0x000000040b0c7825 */ /* 0x005fcc00078e0202 */
[----:B------:R-:W3:Y:S02]  /*0110*/  LDG.E R13, desc[UR6][R12.64] ;  /* 0x000000060c0d7981 */ /* 0x000ee4000c1e1900 */
[----:B---3--:R-:W-:-:S06]  /*0120*/  IMAD.WIDE R14, R13, 0x4, R4 ;  /* 0x000000040d0e7825 */ /* 0x008fcc00078e0204 */
[----:B------:R-:W2:Y:S01]  /*0130*/  LDG.E R14, desc[UR6][R14.64] ;  /* 0x000000060e0e7981 */ /* 0x000ea2000c1e1900 */
[-C--:B------:R-:W-:Y:S01]  /*0140*/  MOV R21, R11.reuse ;  /* 0x0000000b00157202 */ /* 0x080fe20000000f00 */
[----:B------:R-:W-:Y:S01]  /*0150*/  BSSY.RECONVERGENT B0, `(.L_x_0) ;  /* 0x0000014000007945 */ /* 0x000fe20003800200 */
[----:B------:R-:W-:-:S03]  /*0160*/  IADD3 R11, PT, PT, R0, R11, RZ ;  /* 0x0000000b000b7210 */ /* 0x000fc60007ffe0ff */
[----:B------:R-:W-:Y:S01]  /*0170*/  BSSY.RELIABLE B1, `(.L_x_1) ;  /* 0x000000f000017945 */ /* 0x000fe20003800100 */
[----:B----4-:R-:W-:Y:S02]  /*0180*/  ISETP.GE.AND P0, PT, R11, UR5, PT ;  /* 0x000000050b007c0c */ /* 0x010fe4000bf06270 */
[----:B--2---:R-:W-:-:S13]  /*0190*/  ISETP.NE.AND P1, PT, R14, -0x1, PT ;  /* 0xffffffff0e00780c */ /* 0x004fda0003f25270 */
[----:B------:R-:W-:Y:S05]  /*01a0*/  @P1 BRA `(.L_x_2) ;  /* 0x00000000002c1947 */ /* 0x000fea0003800000 */
[----:B------:R-:W-:-:S06]  /*01b0*/  IMAD.WIDE R12, R21, 0x4, R6 ;  /* 0x00000004150c7825 */ /* 0x000fcc00078e0206 */
[----:B------:R-:W2:Y:S02]  /*01c0*/  LDG.E R13, desc[UR6][R12.64] ;  /* 0x000000060c0d7981 */ /* 0x000ea4000c1e1900 */
[----:B--2---:R-:W-:-:S06]  /*01d0*/  IMAD.WIDE R14, R13, 0x4, R4 ;  /* 0x000000040d0e7825 */ /* 0x004fcc00078e0204 */
[----:B------:R-:W2:Y:S02]  /*01e0*/  LDG.E R14, desc[UR6][R14.64] ;  /* 0x000000060e0e7981 */ /* 0x000ea4000c1e1900 */
[----:B--2---:R-:W-:-:S13]  /*01f0*/  ISETP.NE.AND P1, PT, R14, -0x1, PT ;  /* 0xffffffff0e00780c */ /* 0x004fda0003f25270 */
[----:B------:R-:W0:Y:S01]  /*0200*/  @!P1 LDC.64 R16, c[0x0][0x398] ;  /* 0x0000e600ff109b82 */ /* 0x000e220000000a00 */
[----:B------:R-:W-:Y:S01]  /*0210*/  @!P1 MOV R19, 0x1 ;  /* 0x0000000100139802 */ /* 0x000fe20000000f00 */
[----:B------:R-:W-:Y:S05]  /*0220*/  @!P1 BREAK.RELIABLE B1 ;  /* 0x0000000000019942 */ /* 0x000fea0003800100 */
[----:B0-----:R-:W-:-:S05]  /*0230*/  @!P1 IMAD.WIDE R16, R21, 0x4, R16 ;  /* 0x0000000415109825 */ /* 0x001fca00078e0210 */
[----:B------:R0:W-:Y:S01]  /*0240*/  @!P1 STG.E desc[UR6][R16.64], R19 ;  /* 0x0000001310009986 */ /* 0x0001e2000c101906 */
[----:B------:R-:W-:Y:S05]  /*0250*/  @!P1 BRA `(.L_x_3) ;  /* 0x00000000000c9947 */ /* 0x000fea0003800000 */
.L_x_2:
[----:B------:R-:W-:Y:S05]  /*0260*/  BSYNC.RELIABLE B1 ;  /* 0x0000000000017941 */ /* 0x000fea0003800100 */
.L_x_1:
[----:B-1----:R-:W-:-:S05]  /*0270*/  IMAD.WIDE R12, R21, 0x4, R8 ;  /* 0x00000004150c7825 */ /* 0x002fca00078e0208 */
[----:B------:R2:W-:Y:S02]  /*0280*/  STG.E desc[UR6][R12.64], RZ ;  /* 0x000000ff0c007986 */ /* 0x0005e4000c101906 */
.L_x_3:
[----:B------:R-:W-:Y:S05]  /*0290*/  BSYNC.RECONVERGENT B0 ;  /* 0x0000000000007941 */ /* 0x000fea0003800200 */
.L_x_0:
[----:B------:R-:W-:Y:S05]  /*02a0*/  @!P0 BRA `(.L_x_4) ;  /* 0xfffffffc00948947 */ /* 0x000fea000383ffff */
[----:B------:R-:W-:Y:S05]  /*02b0*/  EXIT ;  /* 0x000000000000794d */ /* 0x000fea0003800000 */
.L_x_5:
[----:B------:R-:W-:-:S00]  /*02c0*/  BRA `(.L_x_5) ;  /* 0xfffffffc00fc7947 */ /* 0x000fc0000383ffff */
[----:B------:R-:W-:-:S00]  /*02d0*/  NOP ;  /* 0x0000000000007918 */ /* 0x000fc00000000000 */
        /* <DEDUP_REMOVED lines=10> */
.L_x_6:


//--------------------- .nv.shared.reserved.0     --------------------------
	.section	.nv.shared.reserved.0,"aw",@nobits
	.weak		__nv_reservedSMEM_offset_0_alias
	.size		__nv_reservedSMEM_offset_0_alias, 0, 64
	.other		__nv_reservedSMEM_offset_0_alias,@"STO_CUDA_RESERVED_SHARED STV_DEFAULT"
__nv_reservedSMEM_offset_0_alias:
	.zero		0
	.zero		64


//--------------------- .nv.constant0._Z19markFilterEdges_gpuPiS_S_S_i --------------------------
	.section	.nv.constant0._Z19markFilterEdges_gpuPiS_S_S_i,"a",@progbits
	.sectionflags	@""
	.align	4
.nv.constant0._Z19markFilterEdges_gpuPiS_S_S_i:
	.zero		932


//--------------------- SYMBOLS --------------------------

	.type		.nv.reservedSmem.offset0,@object
	.size		.nv.reservedSmem.offset0,0x4
